//
// Generated by NVIDIA NVVM Compiler
//
// Compiler Build ID: CL-36424714
// Cuda compilation tools, release 13.0, V13.0.88
// Based on NVVM 20.0.0
//

.version 9.0
.target sm_100
.address_size 64

	// .globl	_Z10averageCalPfS_i

.visible .entry _Z10averageCalPfS_i(
	.param .u64 .ptr .align 1 _Z10averageCalPfS_i_param_0,
	.param .u64 .ptr .align 1 _Z10averageCalPfS_i_param_1,
	.param .u32 _Z10averageCalPfS_i_param_2
)
{
	.reg .b32 	%r<6>;
	.reg .b32 	%f<7>;
	.reg .b64 	%rd<8>;

	ld.param.u64 	%rd1, [_Z10averageCalPfS_i_param_0];
	ld.param.u64 	%rd2, [_Z10averageCalPfS_i_param_1];
	ld.param.u32 	%r1, [_Z10averageCalPfS_i_param_2];
	cvta.to.global.u64 	%rd3, %rd2;
	cvta.to.global.u64 	%rd4, %rd1;
	mov.u32 	%r2, %ctaid.x;
	mov.u32 	%r3, %ntid.x;
	mov.u32 	%r4, %tid.x;
	mad.lo.s32 	%r5, %r2, %r3, %r4;
	mul.wide.s32 	%rd5, %r5, 4;
	add.s64 	%rd6, %rd4, %rd5;
	ld.global.f32 	%f1, [%rd6];
	add.s64 	%rd7, %rd3, %rd5;
	ld.global.f32 	%f2, [%rd7];
	add.f32 	%f3, %f1, %f2;
	st.global.f32 	[%rd7], %f3;
	bar.sync 	0;
	ld.global.f32 	%f4, [%rd7];
	cvt.rn.f32.s32 	%f5, %r1;
	div.rn.f32 	%f6, %f4, %f5;
	st.global.f32 	[%rd7], %f6;
	ret;

}


// ===== COMPILED SASS (sm_100) =====

	.target	sm_100

	.elftype	@"ET_EXEC"


//--------------------- .note.nv.tkinfo           --------------------------
	.section	.note.nv.tkinfo,"",@"SHT_NOTE"
	.sectionflags	@"SHF_NOTE_NV_TKINFO"
	.tkinfo
        /*0018*/ 	.word	0x00000002
        /*0030*/ 	.string	""
        /*0030*/ 	.string	"ptxas"
        /*0030*/ 	.string	"Cuda compilation tools, release 13.0, V13.0.88"
        /*0030*/ 	.string	"Build cuda_13.0.r13.0/compiler.36424714_0"
        /*0030*/ 	.string	"-arch sm_100 -m 64 "



//--------------------- .note.nv.cuinfo           --------------------------
	.section	.note.nv.cuinfo,"",@"SHT_NOTE"
	.sectionflags	@"SHF_NOTE_NV_CUINFO"
        /*0018*/ 	.short	0x0002
        /*001a*/ 	.short	0x0064
        /*001c*/ 	.short	0x0082
	.zero		2


//--------------------- .nv.info                  --------------------------
	.section	.nv.info,"",@"SHT_CUDA_INFO"
	.align	4


	//----- nvinfo : EIATTR_REGCOUNT
	.align		4
        /*0000*/ 	.byte	0x04, 0x2f
        /*0002*/ 	.short	(.L_1 - .L_0)
	.align		4
.L_0:
        /*0004*/ 	.word	index@(_Z10averageCalPfS_i)
        /*0008*/ 	.word	0x00000010


	//----- nvinfo : EIATTR_FRAME_SIZE
	.align		4
.L_1:
        /*000c*/ 	.byte	0x04, 0x11
        /*000e*/ 	.short	(.L_3 - .L_2)
	.align		4
.L_2:
        /*0010*/ 	.word	index@($__internal_0_$__cuda_sm3x_div_rn_noftz_f32_slowpath)
        /*0014*/ 	.word	0x00000000


	//----- nvinfo : EIATTR_FRAME_SIZE
	.align		4
.L_3:
        /*0018*/ 	.byte	0x04, 0x11
        /*001a*/ 	.short	(.L_5 - .L_4)
	.align		4
.L_4:
        /*001c*/ 	.word	index@(_Z10averageCalPfS_i)
        /*0020*/ 	.word	0x00000000


	//----- nvinfo : EIATTR_MIN_STACK_SIZE
	.align		4
.L_5:
        /*0024*/ 	.byte	0x04, 0x12
        /*0026*/ 	.short	(.L_7 - .L_6)
	.align		4
.L_6:
        /*0028*/ 	.word	index@(_Z10averageCalPfS_i)
        /*002c*/ 	.word	0x00000000
.L_7:


//--------------------- .nv.compat                --------------------------
	.section	.nv.compat,"",@"SHT_CUDA_COMPAT_INFO"
	.align	4
        /*0000*/ 	.byte	0x02, 0x09, 0x00, 0x00, 0x02, 0x02, 0x01, 0x00, 0x02, 0x05, 0x05, 0x00, 0x03, 0x07, 0x01, 0x01
        /*0010*/ 	.byte	0x02, 0x03, 0x00, 0x00, 0x02, 0x06, 0x01, 0x00, 0x04, 0x0b, 0x08, 0x00, 0x01, 0x00, 0x00, 0x00
        /*0020*/ 	.byte	0x00, 0x00, 0x00, 0x00


//--------------------- .nv.info._Z10averageCalPfS_i --------------------------
	.section	.nv.info._Z10averageCalPfS_i,"",@"SHT_CUDA_INFO"
	.sectionflags	@""
	.align	4


	//----- nvinfo : EIATTR_CUDA_API_VERSION
	.align		4
        /*0000*/ 	.byte	0x04, 0x37
        /*0002*/ 	.short	(.L_9 - .L_8)
.L_8:
        /*0004*/ 	.word	0x00000082


	//----- nvinfo : EIATTR_KPARAM_INFO
	.align		4
.L_9:
        /*0008*/ 	.byte	0x04, 0x17
        /*000a*/ 	.short	(.L_11 - .L_10)
.L_10:
        /*000c*/ 	.word	0x00000000
        /*0010*/ 	.short	0x0002
        /*0012*/ 	.short	0x0010
        /*0014*/ 	.byte	0x00, 0xf0, 0x11, 0x00


	//----- nvinfo : EIATTR_KPARAM_INFO
	.align		4
.L_11:
        /*0018*/ 	.byte	0x04, 0x17
        /*001a*/ 	.short	(.L_13 - .L_12)
.L_12:
        /*001c*/ 	.word	0x00000000
        /*0020*/ 	.short	0x0001
        /*0022*/ 	.short	0x0008
        /*0024*/ 	.byte	0x00, 0xf5, 0x21, 0x00


	//----- nvinfo : EIATTR_KPARAM_INFO
	.align		4
.L_13:
        /*0028*/ 	.byte	0x04, 0x17
        /*002a*/ 	.short	(.L_15 - .L_14)
.L_14:
        /*002c*/ 	.word	0x00000000
        /*0030*/ 	.short	0x0000
        /*0032*/ 	.short	0x0000
        /*0034*/ 	.byte	0x00, 0xf5, 0x21, 0x00


	//----- nvinfo : EIATTR_SPARSE_MMA_MASK
	.align		4
.L_15:
        /*0038*/ 	.byte	0x03, 0x50
        /*003a*/ 	.short	0x0000


	//----- nvinfo : EIATTR_MAXREG_COUNT
	.align		4
        /*003c*/ 	.byte	0x03, 0x1b
        /*003e*/ 	.short	0x00ff


	//----- nvinfo : EIATTR_NUM_BARRIERS
	.align		4
        /*0040*/ 	.byte	0x02, 0x4c
        /*0042*/ 	.byte	0x01
	.zero		1


	//----- nvinfo : EIATTR_MERCURY_ISA_VERSION
	.align		4
        /*0044*/ 	.byte	0x03, 0x5f
        /*0046*/ 	.short	0x0101


	//----- nvinfo : EIATTR_VRC_CTA_INIT_COUNT
	.align		4
        /*0048*/ 	.byte	0x02, 0x4a
	.zero		1
	.zero		1


	//----- nvinfo : EIATTR_EXIT_INSTR_OFFSETS
	.align		4
        /*004c*/ 	.byte	0x04, 0x1c
        /*004e*/ 	.short	(.L_17 - .L_16)


	//   ....[0]....
.L_16:
        /*0050*/ 	.word	0x00000200


	//----- nvinfo : EIATTR_CRS_STACK_SIZE
	.align		4
.L_17:
        /*0054*/ 	.byte	0x04, 0x1e
        /*0056*/ 	.short	(.L_19 - .L_18)
.L_18:
        /*0058*/ 	.word	0x00000000


	//----- nvinfo : EIATTR_CBANK_PARAM_SIZE
	.align		4
.L_19:
        /*005c*/ 	.byte	0x03, 0x19
        /*005e*/ 	.short	0x0014


	//----- nvinfo : EIATTR_PARAM_CBANK
	.align		4
        /*0060*/ 	.byte	0x04, 0x0a
        /*0062*/ 	.short	(.L_21 - .L_20)
	.align		4
.L_20:
        /*0064*/ 	.word	index@(.nv.constant0._Z10averageCalPfS_i)
        /*0068*/ 	.short	0x0380
        /*006a*/ 	.short	0x0014


	//----- nvinfo : EIATTR_SW_WAR
	.align		4
.L_21:
        /*006c*/ 	.byte	0x04, 0x36
        /*006e*/ 	.short	(.L_23 - .L_22)
.L_22:
        /*0070*/ 	.word	0x00000008
.L_23:


//--------------------- .nv.callgraph             --------------------------
	.section	.nv.callgraph,"",@"SHT_CUDA_CALLGRAPH"
	.align	4
	.sectionentsize	8
	.align		4
        /*0000*/ 	.word	0x00000000
	.align		4
        /*0004*/ 	.word	0xffffffff
	.align		4
        /*0008*/ 	.word	0x00000000
	.align		4
        /*000c*/ 	.word	0xfffffffe
	.align		4
        /*0010*/ 	.word	0x00000000
	.align		4
        /*0014*/ 	.word	0xfffffffd
	.align		4
        /*0018*/ 	.word	0x00000000
	.align		4
        /*001c*/ 	.word	0xfffffffc


//--------------------- .text._Z10averageCalPfS_i --------------------------
	.section	.text._Z10averageCalPfS_i,"ax",@progbits
	.align	128
        .global         _Z10averageCalPfS_i
        .type           _Z10averageCalPfS_i,@function
        .size           _Z10averageCalPfS_i,(.L_x_14 - _Z10averageCalPfS_i)
        .other          _Z10averageCalPfS_i,@"STO_CUDA_ENTRY STV_DEFAULT"
_Z10averageCalPfS_i:
.text._Z10averageCalPfS_i:
[----:B------:R-:W-:Y:S01]  /*0000*/  LDC R1, c[0x0][0x37c] ;  /* 0x0000df00ff017b82 */ /* 0x000fe20000000800 */
[----:B------:R-:W0:Y:S07]  /*0010*/  S2R R0, SR_TID.X ;  /* 0x0000000000007919 */ /* 0x000e2e0000002100 */
[----:B------:R-:W0:Y:S01]  /*0020*/  S2UR UR6, SR_CTAID.X ;  /* 0x00000000000679c3 */ /* 0x000e220000002500 */
[----:B------:R-:W1:Y:S07]  /*0030*/  LDCU.64 UR4, c[0x0][0x358] ;  /* 0x00006b00ff0477ac */ /* 0x000e6e0008000a00 */
[----:B------:R-:W0:Y:S08]  /*0040*/  LDC R7, c[0x0][0x360] ;  /* 0x0000d800ff077b82 */ /* 0x000e300000000800 */
[----:B------:R-:W2:Y:S08]  /*0050*/  LDC.64 R2, c[0x0][0x380] ;  /* 0x0000e000ff027b82 */ /* 0x000eb00000000a00 */
[----:B------:R-:W3:Y:S01]  /*0060*/  LDC.64 R4, c[0x0][0x388] ;  /* 0x0000e200ff047b82 */ /* 0x000ee20000000a00 */
[----:B0-----:R-:W-:Y:S01]  /*0070*/  IMAD R7, R7, UR6, R0 ;  /* 0x0000000607077c24 */ /* 0x001fe2000f8e0200 */
[----:B------:R-:W0:Y:S03]  /*0080*/  LDCU UR6, c[0x0][0x390] ;  /* 0x00007200ff0677ac */ /* 0x000e260008000800 */
[----:B--2---:R-:W-:-:S06]  /*0090*/  IMAD.WIDE R2, R7, 0x4, R2 ;  /* 0x0000000407027825 */ /* 0x004fcc00078e0202 */
[----:B-1----:R-:W2:Y:S01]  /*00a0*/  LDG.E R2, desc[UR4][R2.64] ;  /* 0x0000000402027981 */ /* 0x002ea2000c1e1900 */
[----:B---3--:R-:W-:-:S05]  /*00b0*/  IMAD.WIDE R4, R7, 0x4, R4 ;  /* 0x0000000407047825 */ /* 0x008fca00078e0204 */
[----:B------:R-:W2:Y:S02]  /*00c0*/  LDG.E R7, desc[UR4][R4.64] ;  /* 0x0000000404077981 */ /* 0x000ea4000c1e1900 */
[----:B--2---:R-:W-:-:S05]  /*00d0*/  FADD R7, R2, R7 ;  /* 0x0000000702077221 */ /* 0x004fca0000000000 */
[----:B------:R1:W-:Y:S01]  /*00e0*/  STG.E desc[UR4][R4.64], R7 ;  /* 0x0000000704007986 */ /* 0x0003e2000c101904 */
[----:B------:R-:W-:Y:S06]  /*00f0*/  BAR.SYNC.DEFER_BLOCKING 0x0 ;  /* 0x0000000000007b1d */ /* 0x000fec0000010000 */
[----:B------:R-:W2:Y:S01]  /*0100*/  LDG.E R0, desc[UR4][R4.64] ;  /* 0x0000000404007981 */ /* 0x000ea2000c1e1900 */
[----:B0-----:R-:W-:-:S04]  /*0110*/  I2FP.F32.S32 R3, UR6 ;  /* 0x0000000600037c45 */ /* 0x001fc80008201400 */
[----:B------:R-:W0:Y:S01]  /*0120*/  MUFU.RCP R6, R3 ;  /* 0x0000000300067308 */ /* 0x000e220000001000 */
[----:B------:R-:W-:Y:S01]  /*0130*/  BSSY.RECONVERGENT B0, `(.L_x_0) ;  /* 0x000000b000007945 */ /* 0x000fe20003800200 */
[----:B0-----:R-:W-:-:S04]  /*0140*/  FFMA R9, -R3, R6, 1 ;  /* 0x3f80000003097423 */ /* 0x001fc80000000106 */
[----:B------:R-:W-:Y:S02]  /*0150*/  FFMA R9, R6, R9, R6 ;  /* 0x0000000906097223 */ /* 0x000fe40000000006 */
[----:B--2---:R-:W0:Y:S02]  /*0160*/  FCHK P0, R0, R3 ;  /* 0x0000000300007302 */ /* 0x004e240000000000 */
[----:B------:R-:W-:-:S04]  /*0170*/  FFMA R2, R0, R9, RZ ;  /* 0x0000000900027223 */ /* 0x000fc800000000ff */
[----:B------:R-:W-:-:S04]  /*0180*/  FFMA R6, -R3, R2, R0 ;  /* 0x0000000203067223 */ /* 0x000fc80000000100 */
[----:B------:R-:W-:Y:S01]  /*0190*/  FFMA R9, R9, R6, R2 ;  /* 0x0000000609097223 */ /* 0x000fe20000000002 */
[----:B01----:R-:W-:Y:S06]  /*01a0*/  @!P0 BRA `(.L_x_1) ;  /* 0x00000000000c8947 */ /* 0x003fec0003800000 */
[----:B------:R-:W-:-:S07]  /*01b0*/  MOV R2, 0x1d0 ;  /* 0x000001d000027802 */ /* 0x000fce0000000f00 */
[----:B------:R-:W-:Y:S05]  /*01c0*/  CALL.REL.NOINC `($__internal_0_$__cuda_sm3x_div_rn_noftz_f32_slowpath) ;  /* 0x0000000000107944 */ /* 0x000fea0003c00000 */
[----:B------:R-:W-:-:S07]  /*01d0*/  IMAD.MOV.U32 R9, RZ, RZ, R0 ;  /* 0x000000ffff097224 */ /* 0x000fce00078e0000 */
.L_x_1:
[----:B------:R-:W-:Y:S05]  /*01e0*/  BSYNC.RECONVERGENT B0 ;  /* 0x0000000000007941 */ /* 0x000fea0003800200 */
.L_x_0:
[----:B------:R-:W-:Y:S01]  /*01f0*/  STG.E desc[UR4][R4.64], R9 ;  /* 0x0000000904007986 */ /* 0x000fe2000c101904 */
[----:B------:R-:W-:Y:S05]  /*0200*/  EXIT ;  /* 0x000000000000794d */ /* 0x000fea0003800000 */
        .weak           $__internal_0_$__cuda_sm3x_div_rn_noftz_f32_slowpath
        .type           $__internal_0_$__cuda_sm3x_div_rn_noftz_f32_slowpath,@function
        .size           $__internal_0_$__cuda_sm3x_div_rn_noftz_f32_slowpath,(.L_x_14 - $__internal_0_$__cuda_sm3x_div_rn_noftz_f32_slowpath)
$__internal_0_$__cuda_sm3x_div_rn_noftz_f32_slowpath:
[--C-:B------:R-:W-:Y:S01]  /*0210*/  SHF.R.U32.HI R7, RZ, 0x17, R3.reuse ;  /* 0x00000017ff077819 */ /* 0x100fe20000011603 */
[----:B------:R-:W-:Y:S01]  /*0220*/  BSSY.RECONVERGENT B1, `(.L_x_2) ;  /* 0x0000064000017945 */ /* 0x000fe20003800200 */
[--C-:B------:R-:W-:Y:S01]  /*0230*/  SHF.R.U32.HI R6, RZ, 0x17, R0.reuse ;  /* 0x00000017ff067819 */ /* 0x100fe20000011600 */
[----:B------:R-:W-:Y:S01]  /*0240*/  IMAD.MOV.U32 R8, RZ, RZ, R0 ;  /* 0x000000ffff087224 */ /* 0x000fe200078e0000 */
[----:B------:R-:W-:Y:S01]  /*0250*/  LOP3.LUT R7, R7, 0xff, RZ, 0xc0, !PT ;  /* 0x000000ff07077812 */ /* 0x000fe200078ec0ff */
[----:B------:R-:W-:Y:S01]  /*0260*/  IMAD.MOV.U32 R9, RZ, RZ, R3 ;  /* 0x000000ffff097224 */ /* 0x000fe200078e0003 */
[----:B------:R-:W-:-:S03]  /*0270*/  LOP3.LUT R6, R6, 0xff, RZ, 0xc0, !PT ;  /* 0x000000ff06067812 */ /* 0x000fc600078ec0ff */
[----:B------:R-:W-:Y:S02]  /*0280*/  VIADD R12, R7, 0xffffffff ;  /* 0xffffffff070c7836 */ /* 0x000fe40000000000 */
[----:B------:R-:W-:-:S03]  /*0290*/  VIADD R11, R6, 0xffffffff ;  /* 0xffffffff060b7836 */ /* 0x000fc60000000000 */
[----:B------:R-:W-:-:S04]  /*02a0*/  ISETP.GT.U32.AND P0, PT, R12, 0xfd, PT ;  /* 0x000000fd0c00780c */ /* 0x000fc80003f04070 */
[----:B------:R-:W-:-:S13]  /*02b0*/  ISETP.GT.U32.OR P0, PT, R11, 0xfd, P0 ;  /* 0x000000fd0b00780c */ /* 0x000fda0000704470 */
[----:B------:R-:W-:Y:S01]  /*02c0*/  @!P0 IMAD.MOV.U32 R10, RZ, RZ, RZ ;  /* 0x000000ffff0a8224 */ /* 0x000fe200078e00ff */
[----:B------:R-:W-:Y:S06]  /*02d0*/  @!P0 BRA `(.L_x_3) ;  /* 0x00000000005c8947 */ /* 0x000fec0003800000 */
[----:B------:R-:W-:Y:S02]  /*02e0*/  FSETP.GTU.FTZ.AND P0, PT, |R0|, +INF , PT ;  /* 0x7f8000000000780b */ /* 0x000fe40003f1c200 */
[----:B------:R-:W-:-:S04]  /*02f0*/  FSETP.GTU.FTZ.AND P1, PT, |R3|, +INF , PT ;  /* 0x7f8000000300780b */ /* 0x000fc80003f3c200 */
[----:B------:R-:W-:-:S13]  /*0300*/  PLOP3.LUT P0, PT, P0, P1, PT, 0xf8, 0x8f ;  /* 0x00000000008f781c */ /* 0x000fda0000703f70 */
[----:B------:R-:W-:Y:S05]  /*0310*/  @P0 BRA `(.L_x_4) ;  /* 0x00000004004c0947 */ /* 0x000fea0003800000 */
[----:B------:R-:W-:-:S13]  /*0320*/  LOP3.LUT P0, RZ, R9, 0x7fffffff, R8, 0xc8, !PT ;  /* 0x7fffffff09ff7812 */ /* 0x000fda000780c808 */
[----:B------:R-:W-:Y:S05]  /*0330*/  @!P0 BRA `(.L_x_5) ;  /* 0x00000004003c8947 */ /* 0x000fea0003800000 */
[C---:B------:R-:W-:Y:S02]  /*0340*/  FSETP.NEU.FTZ.AND P2, PT, |R0|.reuse, +INF , PT ;  /* 0x7f8000000000780b */ /* 0x040fe40003f5d200 */
[----:B------:R-:W-:Y:S02]  /*0350*/  FSETP.NEU.FTZ.AND P1, PT, |R3|, +INF , PT ;  /* 0x7f8000000300780b */ /* 0x000fe40003f3d200 */
[----:B------:R-:W-:-:S11]  /*0360*/  FSETP.NEU.FTZ.AND P0, PT, |R0|, +INF , PT ;  /* 0x7f8000000000780b */ /* 0x000fd60003f1d200 */
[----:B------:R-:W-:Y:S05]  /*0370*/  @!P1 BRA !P2, `(.L_x_5) ;  /* 0x00000004002c9947 */ /* 0x000fea0005000000 */
[----:B------:R-:W-:-:S04]  /*0380*/  LOP3.LUT P2, RZ, R8, 0x7fffffff, RZ, 0xc0, !PT ;  /* 0x7fffffff08ff7812 */ /* 0x000fc8000784c0ff */
[----:B------:R-:W-:-:S13]  /*0390*/  PLOP3.LUT P1, PT, P1, P2, PT, 0x2f, 0xf2 ;  /* 0x0000000000f2781c */ /* 0x000fda0000f24577 */
[----:B------:R-:W-:Y:S05]  /*03a0*/  @P1 BRA `(.L_x_6) ;  /* 0x0000000400181947 */ /* 0x000fea0003800000 */
[----:B------:R-:W-:-:S04]  /*03b0*/  LOP3.LUT P1, RZ, R9, 0x7fffffff, RZ, 0xc0, !PT ;  /* 0x7fffffff09ff7812 */ /* 0x000fc8000782c0ff */
[----:B------:R-:W-:-:S13]  /*03c0*/  PLOP3.LUT P0, PT, P0, P1, PT, 0x2f, 0xf2 ;  /* 0x0000000000f2781c */ /* 0x000fda0000702577 */
[----:B------:R-:W-:Y:S05]  /*03d0*/  @P0 BRA `(.L_x_7) ;  /* 0x0000000400000947 */ /* 0x000fea0003800000 */
[----:B------:R-:W-:Y:S02]  /*03e0*/  ISETP.GE.AND P0, PT, R11, RZ, PT ;  /* 0x000000ff0b00720c */ /* 0x000fe40003f06270 */
[----:B------:R-:W-:-:S11]  /*03f0*/  ISETP.GE.AND P1, PT, R12, RZ, PT ;  /* 0x000000ff0c00720c */ /* 0x000fd60003f26270 */
[----:B------:R-:W-:Y:S02]  /*0400*/  @P0 IMAD.MOV.U32 R10, RZ, RZ, RZ ;  /* 0x000000ffff0a0224 */ /* 0x000fe400078e00ff */
[----:B------:R-:W-:Y:S01]  /*0410*/  @!P0 FFMA R8, R0, 1.84467440737095516160e+19, RZ ;  /* 0x5f80000000088823 */ /* 0x000fe200000000ff */
[----:B------:R-:W-:Y:S02]  /*0420*/  @!P0 IMAD.MOV.U32 R10, RZ, RZ, -0x40 ;  /* 0xffffffc0ff0a8424 */ /* 0x000fe400078e00ff */
[----:B------:R-:W-:Y:S02]  /*0430*/  @!P1 FFMA R9, R3, 1.84467440737095516160e+19, RZ ;  /* 0x5f80000003099823 */ /* 0x000fe400000000ff */
[----:B------:R-:W-:-:S07]  /*0440*/  @!P1 VIADD R10, R10, 0x40 ;  /* 0x000000400a0a9836 */ /* 0x000fce0000000000 */
.L_x_3:
[----:B------:R-:W-:Y:S01]  /*0450*/  LEA R0, R7, 0xc0800000, 0x17 ;  /* 0xc080000007007811 */ /* 0x000fe200078eb8ff */
[----:B------:R-:W-:Y:S01]  /*0460*/  VIADD R6, R6, 0xffffff81 ;  /* 0xffffff8106067836 */ /* 0x000fe20000000000 */
[----:B------:R-:W-:Y:S03]  /*0470*/  BSSY.RECONVERGENT B2, `(.L_x_8) ;  /* 0x0000035000027945 */ /* 0x000fe60003800200 */
[----:B------:R-:W-:Y:S01]  /*0480*/  IMAD.IADD R9, R9, 0x1, -R0 ;  /* 0x0000000109097824 */ /* 0x000fe200078e0a00 */
[C---:B------:R-:W-:Y:S01]  /*0490*/  IADD3 R7, PT, PT, R6.reuse, 0x7f, -R7 ;  /* 0x0000007f06077810 */ /* 0x040fe20007ffe807 */
[----:B------:R-:W-:Y:S02]  /*04a0*/  IMAD R0, R6, -0x800000, R8 ;  /* 0xff80000006007824 */ /* 0x000fe400078e0208 */
[----:B------:R-:W0:Y:S01]  /*04b0*/  MUFU.RCP R3, R9 ;  /* 0x0000000900037308 */ /* 0x000e220000001000 */
[----:B------:R-:W-:Y:S01]  /*04c0*/  FADD.FTZ R11, -R9, -RZ ;  /* 0x800000ff090b7221 */ /* 0x000fe20000010100 */
[----:B------:R-:W-:-:S03]  /*04d0*/  IMAD.IADD R7, R7, 0x1, R10 ;  /* 0x0000000107077824 */ /* 0x000fc600078e020a */
[----:B0-----:R-:W-:-:S04]  /*04e0*/  FFMA R12, R3, R11, 1 ;  /* 0x3f800000030c7423 */ /* 0x001fc8000000000b */
[----:B------:R-:W-:-:S04]  /*04f0*/  FFMA R12, R3, R12, R3 ;  /* 0x0000000c030c7223 */ /* 0x000fc80000000003 */
[----:B------:R-:W-:-:S04]  /*0500*/  FFMA R3, R0, R12, RZ ;  /* 0x0000000c00037223 */ /* 0x000fc800000000ff */
[----:B------:R-:W-:-:S04]  /*0510*/  FFMA R8, R11, R3, R0 ;  /* 0x000000030b087223 */ /* 0x000fc80000000000 */
[----:B------:R-:W-:-:S04]  /*0520*/  FFMA R13, R12, R8, R3 ;  /* 0x000000080c0d7223 */ /* 0x000fc80000000003 */
[----:B------:R-:W-:-:S04]  /*0530*/  FFMA R8, R11, R13, R0 ;  /* 0x0000000d0b087223 */ /* 0x000fc80000000000 */
[----:B------:R-:W-:-:S05]  /*0540*/  FFMA R0, R12, R8, R13 ;  /* 0x000000080c007223 */ /* 0x000fca000000000d */
[----:B------:R-:W-:-:S04]  /*0550*/  SHF.R.U32.HI R3, RZ, 0x17, R0 ;  /* 0x00000017ff037819 */ /* 0x000fc80000011600 */
[----:B------:R-:W-:-:S05]  /*0560*/  LOP3.LUT R3, R3, 0xff, RZ, 0xc0, !PT ;  /* 0x000000ff03037812 */ /* 0x000fca00078ec0ff */
[----:B------:R-:W-:-:S04]  /*0570*/  IMAD.IADD R9, R3, 0x1, R7 ;  /* 0x0000000103097824 */ /* 0x000fc800078e0207 */
[----:B------:R-:W-:-:S05]  /*0580*/  VIADD R3, R9, 0xffffffff ;  /* 0xffffffff09037836 */ /* 0x000fca0000000000 */
[----:B------:R-:W-:-:S13]  /*0590*/  ISETP.GE.U32.AND P0, PT, R3, 0xfe, PT ;  /* 0x000000fe0300780c */ /* 0x000fda0003f06070 */
[----:B------:R-:W-:Y:S05]  /*05a0*/  @!P0 BRA `(.L_x_9) ;  /* 0x0000000000808947 */ /* 0x000fea0003800000 */
[----:B------:R-:W-:-:S13]  /*05b0*/  ISETP.GT.AND P0, PT, R9, 0xfe, PT ;  /* 0x000000fe0900780c */ /* 0x000fda0003f04270 */
[----:B------:R-:W-:Y:S05]  /*05c0*/  @P0 BRA `(.L_x_10) ;  /* 0x00000000006c0947 */ /* 0x000fea0003800000 */
[----:B------:R-:W-:-:S13]  /*05d0*/  ISETP.GE.AND P0, PT, R9, 0x1, PT ;  /* 0x000000010900780c */ /* 0x000fda0003f06270 */
[----:B------:R-:W-:Y:S05]  /*05e0*/  @P0 BRA `(.L_x_11) ;  /* 0x0000000000740947 */ /* 0x000fea0003800000 */
[----:B------:R-:W-:Y:S02]  /*05f0*/  ISETP.GE.AND P0, PT, R9, -0x18, PT ;  /* 0xffffffe80900780c */ /* 0x000fe40003f06270 */
[----:B------:R-:W-:-:S11]  /*0600*/  LOP3.LUT R0, R0, 0x80000000, RZ, 0xc0, !PT ;  /* 0x8000000000007812 */ /* 0x000fd600078ec0ff */
[----:B------:R-:W-:Y:S05]  /*0610*/  @!P0 BRA `(.L_x_11) ;  /* 0x0000000000688947 */ /* 0x000fea0003800000 */
[CCC-:B------:R-:W-:Y:S01]  /*0620*/  FFMA.RZ R3, R12.reuse, R8.reuse, R13.reuse ;  /* 0x000000080c037223 */ /* 0x1c0fe2000000c00d */
[CCC-:B------:R-:W-:Y:S01]  /*0630*/  FFMA.RM R6, R12.reuse, R8.reuse, R13.reuse ;  /* 0x000000080c067223 */ /* 0x1c0fe2000000400d */
[C---:B------:R-:W-:Y:S02]  /*0640*/  ISETP.NE.AND P2, PT, R9.reuse, RZ, PT ;  /* 0x000000ff0900720c */ /* 0x040fe40003f45270 */
[----:B------:R-:W-:Y:S02]  /*0650*/  ISETP.NE.AND P1, PT, R9, RZ, PT ;  /* 0x000000ff0900720c */ /* 0x000fe40003f25270 */
[----:B------:R-:W-:Y:S01]  /*0660*/  LOP3.LUT R7, R3, 0x7fffff, RZ, 0xc0, !PT ;  /* 0x007fffff03077812 */ /* 0x000fe200078ec0ff */
[----:B------:R-:W-:Y:S01]  /*0670*/  FFMA.RP R3, R12, R8, R13 ;  /* 0x000000080c037223 */ /* 0x000fe2000000800d */
[----:B------:R-:W-:Y:S02]  /*0680*/  VIADD R8, R9, 0x20 ;  /* 0x0000002009087836 */ /* 0x000fe40000000000 */
[----:B------:R-:W-:Y:S01]  /*0690*/  LOP3.LUT R7, R7, 0x800000, RZ, 0xfc, !PT ;  /* 0x0080000007077812 */ /* 0x000fe200078efcff */
[----:B------:R-:W-:Y:S01]  /*06a0*/  IMAD.MOV R9, RZ, RZ, -R9 ;  /* 0x000000ffff097224 */ /* 0x000fe200078e0a09 */
[----:B------:R-:W-:-:S02]  /*06b0*/  FSETP.NEU.FTZ.AND P0, PT, R3, R6, PT ;  /* 0x000000060300720b */ /* 0x000fc40003f1d000 */
[----:B------:R-:W-:Y:S02]  /*06c0*/  SHF.L.U32 R8, R7, R8, RZ ;  /* 0x0000000807087219 */ /* 0x000fe400000006ff */
[----:B------:R-:W-:Y:S02]  /*06d0*/  SEL R6, R9, RZ, P2 ;  /* 0x000000ff09067207 */ /* 0x000fe40001000000 */
[----:B------:R-:W-:Y:S02]  /*06e0*/  ISETP.NE.AND P1, PT, R8, RZ, P1 ;  /* 0x000000ff0800720c */ /* 0x000fe40000f25270 */
[----:B------:R-:W-:Y:S02]  /*06f0*/  SHF.R.U32.HI R6, RZ, R6, R7 ;  /* 0x00000006ff067219 */ /* 0x000fe40000011607 */
[----:B------:R-:W-:Y:S02]  /*0700*/  PLOP3.LUT P0, PT, P0, P1, PT, 0xf8, 0x8f ;  /* 0x00000000008f781c */ /* 0x000fe40000703f70 */
[----:B------:R-:W-:-:S02]  /*0710*/  SHF.R.U32.HI R8, RZ, 0x1, R6 ;  /* 0x00000001ff087819 */ /* 0x000fc40000011606 */
[----:B------:R-:W-:-:S04]  /*0720*/  SEL R3, RZ, 0x1, !P0 ;  /* 0x00000001ff037807 */ /* 0x000fc80004000000 */
[----:B------:R-:W-:-:S04]  /*0730*/  LOP3.LUT R3, R3, 0x1, R8, 0xf8, !PT ;  /* 0x0000000103037812 */ /* 0x000fc800078ef808 */
[----:B------:R-:W-:-:S05]  /*0740*/  LOP3.LUT R3, R3, R6, RZ, 0xc0, !PT ;  /* 0x0000000603037212 */ /* 0x000fca00078ec0ff */
[----:B------:R-:W-:-:S05]  /*0750*/  IMAD.IADD R3, R8, 0x1, R3 ;  /* 0x0000000108037824 */ /* 0x000fca00078e0203 */
[----:B------:R-:W-:Y:S01]  /*0760*/  LOP3.LUT R0, R3, R0, RZ, 0xfc, !PT ;  /* 0x0000000003007212 */ /* 0x000fe200078efcff */
[----:B------:R-:W-:Y:S06]  /*0770*/  BRA `(.L_x_11) ;  /* 0x0000000000107947 */ /* 0x000fec0003800000 */
.L_x_10:
[----:B------:R-:W-:-:S04]  /*0780*/  LOP3.LUT R0, R0, 0x80000000, RZ, 0xc0, !PT ;  /* 0x8000000000007812 */ /* 0x000fc800078ec0ff */
[----:B------:R-:W-:Y:S01]  /*0790*/  LOP3.LUT R0, R0, 0x7f800000, RZ, 0xfc, !PT ;  /* 0x7f80000000007812 */ /* 0x000fe200078efcff */
[----:B------:R-:W-:Y:S06]  /*07a0*/  BRA `(.L_x_11) ;  /* 0x0000000000047947 */ /* 0x000fec0003800000 */
.L_x_9:
[----:B------:R-:W-:-:S07]  /*07b0*/  IMAD R0, R7, 0x800000, R0 ;  /* 0x0080000007007824 */ /* 0x000fce00078e0200 */
.L_x_11:
[----:B------:R-:W-:Y:S05]  /*07c0*/  BSYNC.RECONVERGENT B2 ;  /* 0x0000000000027941 */ /* 0x000fea0003800200 */
.L_x_8:
[----:B------:R-:W-:Y:S05]  /*07d0*/  BRA `(.L_x_12) ;  /* 0x0000000000207947 */ /* 0x000fea0003800000 */
.L_x_7:
[----:B------:R-:W-:-:S04]  /*07e0*/  LOP3.LUT R0, R9, 0x80000000, R8, 0x48, !PT ;  /* 0x8000000009007812 */ /* 0x000fc800078e4808 */
[----:B------:R-:W-:Y:S01]  /*07f0*/  LOP3.LUT R0, R0, 0x7f800000, RZ, 0xfc, !PT ;  /* 0x7f80000000007812 */ /* 0x000fe200078efcff */
[----:B------:R-:W-:Y:S06]  /*0800*/  BRA `(.L_x_12) ;  /* 0x0000000000147947 */ /* 0x000fec0003800000 */
.L_x_6:
[----:B------:R-:W-:Y:S01]  /*0810*/  LOP3.LUT R0, R9, 0x80000000, R8, 0x48, !PT ;  /* 0x8000000009007812 */ /* 0x000fe200078e4808 */
[----:B------:R-:W-:Y:S06]  /*0820*/  BRA `(.L_x_12) ;  /* 0x00000000000c7947 */ /* 0x000fec0003800000 */
.L_x_5:
[----:B------:R-:W0:Y:S01]  /*0830*/  MUFU.RSQ R0, -QNAN ;  /* 0xffc0000000007908 */ /* 0x000e220000001400 */
[----:B------:R-:W-:Y:S05]  /*0840*/  BRA `(.L_x_12) ;  /* 0x0000000000047947 */ /* 0x000fea0003800000 */
.L_x_4:
[----:B------:R-:W-:-:S07]  /*0850*/  FADD.FTZ R0, R0, R3 ;  /* 0x0000000300007221 */ /* 0x000fce0000010000 */
.L_x_12:
[----:B------:R-:W-:Y:S05]  /*0860*/  BSYNC.RECONVERGENT B1 ;  /* 0x0000000000017941 */ /* 0x000fea0003800200 */
.L_x_2:
[----:B------:R-:W-:-:S04]  /*0870*/  IMAD.MOV.U32 R3, RZ, RZ, 0x0 ;  /* 0x00000000ff037424 */ /* 0x000fc800078e00ff */
[----:B0-----:R-:W-:Y:S05]  /*0880*/  RET.REL.NODEC R2 `(_Z10averageCalPfS_i) ;  /* 0xfffffff402dc7950 */ /* 0x001fea0003c3ffff */
.L_x_13:
[----:B------:R-:W-:-:S00]  /*0890*/  BRA `(.L_x_13) ;  /* 0xfffffffc00fc7947 */ /* 0x000fc0000383ffff */
[----:B------:R-:W-:-:S00]  /*08a0*/  NOP ;  /* 0x0000000000007918 */ /* 0x000fc00000000000 */
        /* <DEDUP_REMOVED lines=13> */
.L_x_14:


//--------------------- .nv.shared.reserved.0     --------------------------
	.section	.nv.shared.reserved.0,"aw",@nobits
	.weak		__nv_reservedSMEM_offset_0_alias
	.size		__nv_reservedSMEM_offset_0_alias, 0, 64
	.other		__nv_reservedSMEM_offset_0_alias,@"STO_CUDA_RESERVED_SHARED STV_DEFAULT"
__nv_reservedSMEM_offset_0_alias:
	.zero		0
	.zero		64


//--------------------- .nv.constant0._Z10averageCalPfS_i --------------------------
	.section	.nv.constant0._Z10averageCalPfS_i,"a",@progbits
	.sectionflags	@""
	.align	4
.nv.constant0._Z10averageCalPfS_i:
	.zero		916


//--------------------- SYMBOLS --------------------------

	.type		.nv.reservedSmem.offset0,@object
	.size		.nv.reservedSmem.offset0,0x4
